//
// Generated by LLVM NVPTX Back-End
//

.version 8.4
.target sm_86
.address_size 64

	// .globl	triton_                 // -- Begin function triton_
.extern .shared .align 16 .b8 global_smem[];
                                        // @triton_
.visible .entry triton_(
	.param .u64 triton__param_0,
	.param .u64 triton__param_1,
	.param .u32 triton__param_2,
	.param .u32 triton__param_3
)
.reqntid 128, 1, 1
{
	.reg .pred 	%p<39>;
	.reg .b32 	%r<144>;
	.reg .b64 	%rd<23>;
	.loc	1 18 0                          // czy35r5kgybrdcf4vjiaahd7a2rsva237z7sxpg2x4epsfa2z7wh.py:18:0
$L__func_begin0:
	.loc	1 18 0                          // czy35r5kgybrdcf4vjiaahd7a2rsva237z7sxpg2x4epsfa2z7wh.py:18:0

// %bb.0:
	ld.param.u64 	%rd11, [triton__param_0];
	ld.param.u64 	%rd12, [triton__param_1];
$L__tmp0:
	.loc	1 21 29                         // czy35r5kgybrdcf4vjiaahd7a2rsva237z7sxpg2x4epsfa2z7wh.py:21:29
	// begin inline asm
	mov.u32 %r1, %ctaid.y;
	// end inline asm
	.loc	1 21 48                         // czy35r5kgybrdcf4vjiaahd7a2rsva237z7sxpg2x4epsfa2z7wh.py:21:48
	// begin inline asm
	mov.u32 %r2, %ctaid.z;
	// end inline asm
	.loc	1 21 69                         // czy35r5kgybrdcf4vjiaahd7a2rsva237z7sxpg2x4epsfa2z7wh.py:21:69
	// begin inline asm
	mov.u32 %r3, %nctaid.y;
	// end inline asm
	.loc	1 21 34                         // czy35r5kgybrdcf4vjiaahd7a2rsva237z7sxpg2x4epsfa2z7wh.py:21:34
	mad.lo.s32 	%r53, %r3, %r2, %r1;
	.loc	1 21 75                         // czy35r5kgybrdcf4vjiaahd7a2rsva237z7sxpg2x4epsfa2z7wh.py:21:75
	shl.b32 	%r54, %r53, 2;
	.loc	1 22 44                         // czy35r5kgybrdcf4vjiaahd7a2rsva237z7sxpg2x4epsfa2z7wh.py:22:44
	mov.u32 	%r55, %tid.x;
	bfe.u32 	%r56, %r55, 6, 1;
	and.b32  	%r57, %r55, 3;
	.loc	1 22 23                         // czy35r5kgybrdcf4vjiaahd7a2rsva237z7sxpg2x4epsfa2z7wh.py:22:23
	or.b32  	%r58, %r54, %r56;
	or.b32  	%r59, %r58, 2;
	or.b32  	%r60, %r54, %r57;
	.loc	1 23 21                         // czy35r5kgybrdcf4vjiaahd7a2rsva237z7sxpg2x4epsfa2z7wh.py:23:21
	setp.lt.s32 	%p27, %r58, 3;
	setp.lt.s32 	%p28, %r59, 3;
	setp.lt.s32 	%p29, %r60, 3;
	.loc	1 24 28                         // czy35r5kgybrdcf4vjiaahd7a2rsva237z7sxpg2x4epsfa2z7wh.py:24:28
	// begin inline asm
	mov.u32 %r4, %ctaid.x;
	// end inline asm
	.loc	1 24 33                         // czy35r5kgybrdcf4vjiaahd7a2rsva237z7sxpg2x4epsfa2z7wh.py:24:33
	shl.b32 	%r61, %r4, 8;
	.loc	1 25 44                         // czy35r5kgybrdcf4vjiaahd7a2rsva237z7sxpg2x4epsfa2z7wh.py:25:44
	shl.b32 	%r62, %r55, 2;
	and.b32  	%r63, %r62, 252;
	bfe.u32 	%r64, %r55, 2, 5;
	.loc	1 25 23                         // czy35r5kgybrdcf4vjiaahd7a2rsva237z7sxpg2x4epsfa2z7wh.py:25:23
	or.b32  	%r65, %r61, %r63;
	or.b32  	%r66, %r61, %r64;
	or.b32  	%r67, %r66, 32;
	or.b32  	%r68, %r66, 64;
	or.b32  	%r69, %r66, 96;
	or.b32  	%r70, %r66, 128;
	or.b32  	%r71, %r66, 160;
	or.b32  	%r72, %r66, 192;
	or.b32  	%r73, %r66, 224;
	.loc	1 26 21                         // czy35r5kgybrdcf4vjiaahd7a2rsva237z7sxpg2x4epsfa2z7wh.py:26:21
	setp.lt.s32 	%p30, %r65, 50176;
	setp.lt.s32 	%p31, %r66, 50176;
	setp.lt.s32 	%p32, %r67, 50176;
	setp.lt.s32 	%p33, %r68, 50176;
	setp.lt.s32 	%p34, %r69, 50176;
	setp.lt.s32 	%p35, %r70, 50176;
	setp.lt.s32 	%p36, %r71, 50176;
	setp.lt.s32 	%p37, %r72, 50176;
	setp.lt.s32 	%p38, %r73, 50176;
	.loc	1 29 42                         // czy35r5kgybrdcf4vjiaahd7a2rsva237z7sxpg2x4epsfa2z7wh.py:29:42
	mad.lo.s32 	%r74, %r58, 50176, %r65;
	.loc	1 29 36                         // czy35r5kgybrdcf4vjiaahd7a2rsva237z7sxpg2x4epsfa2z7wh.py:29:36
	add.s32 	%r75, %r74, 100352;
	.loc	1 29 30                         // czy35r5kgybrdcf4vjiaahd7a2rsva237z7sxpg2x4epsfa2z7wh.py:29:30
	mul.wide.s32 	%rd13, %r74, 4;
	add.s64 	%rd1, %rd11, %rd13;
	mul.wide.s32 	%rd14, %r75, 4;
	add.s64 	%rd2, %rd11, %rd14;
	.loc	1 29 56                         // czy35r5kgybrdcf4vjiaahd7a2rsva237z7sxpg2x4epsfa2z7wh.py:29:56
	and.pred  	%p1, %p30, %p27;
	and.pred  	%p2, %p28, %p30;
	and.pred  	%p19, %p31, %p29;
	and.pred  	%p20, %p32, %p29;
	and.pred  	%p21, %p33, %p29;
	and.pred  	%p22, %p34, %p29;
	and.pred  	%p23, %p35, %p29;
	and.pred  	%p24, %p36, %p29;
	and.pred  	%p25, %p37, %p29;
	and.pred  	%p26, %p38, %p29;
	.loc	1 29 48                         // czy35r5kgybrdcf4vjiaahd7a2rsva237z7sxpg2x4epsfa2z7wh.py:29:48
	// begin inline asm
	mov.u32 %r14, 0x0;
	mov.u32 %r16, 0x0;
	mov.u32 %r18, 0x0;
	mov.u32 %r20, 0x0;
	@%p1 ld.global.L1::evict_last.v4.b32 { %r14, %r16, %r18, %r20 }, [ %rd1 + 0 ];
	// end inline asm
	// begin inline asm
	mov.u32 %r22, 0x0;
	mov.u32 %r24, 0x0;
	mov.u32 %r26, 0x0;
	mov.u32 %r28, 0x0;
	@%p2 ld.global.L1::evict_last.v4.b32 { %r22, %r24, %r26, %r28 }, [ %rd2 + 0 ];
	// end inline asm
	.loc	1 30 31                         // czy35r5kgybrdcf4vjiaahd7a2rsva237z7sxpg2x4epsfa2z7wh.py:30:31
	mad.lo.s32 	%r76, %r66, 3, %r60;
	add.s32 	%r77, %r76, 96;
	add.s32 	%r78, %r76, 192;
	add.s32 	%r79, %r76, 288;
	add.s32 	%r80, %r76, 384;
	add.s32 	%r81, %r76, 480;
	add.s32 	%r82, %r76, 576;
	add.s32 	%r83, %r76, 672;
	.loc	1 30 25                         // czy35r5kgybrdcf4vjiaahd7a2rsva237z7sxpg2x4epsfa2z7wh.py:30:25
	mul.wide.s32 	%rd15, %r76, 4;
	add.s64 	%rd3, %rd12, %rd15;
	mul.wide.s32 	%rd16, %r77, 4;
	add.s64 	%rd4, %rd12, %rd16;
	mul.wide.s32 	%rd17, %r78, 4;
	add.s64 	%rd5, %rd12, %rd17;
	mul.wide.s32 	%rd18, %r79, 4;
	add.s64 	%rd6, %rd12, %rd18;
	mul.wide.s32 	%rd19, %r80, 4;
	add.s64 	%rd7, %rd12, %rd19;
	mul.wide.s32 	%rd20, %r81, 4;
	add.s64 	%rd8, %rd12, %rd20;
	mul.wide.s32 	%rd21, %r82, 4;
	add.s64 	%rd9, %rd12, %rd21;
	mul.wide.s32 	%rd22, %r83, 4;
	add.s64 	%rd10, %rd12, %rd22;
	.loc	1 30 45                         // czy35r5kgybrdcf4vjiaahd7a2rsva237z7sxpg2x4epsfa2z7wh.py:30:45
	shl.b32 	%r84, %r55, 4;
	and.b32  	%r85, %r84, 1008;
	or.b32  	%r86, %r85, %r56;
	and.b32  	%r87, %r55, 127;
	shr.u32 	%r88, %r85, 2;
	add.s32 	%r89, %r88, %r86;
	shl.b32 	%r90, %r89, 2;
	mov.u32 	%r91, global_smem;
	add.s32 	%r13, %r91, %r90;
	mov.pred 	%p3, -1;
	// begin inline asm
	@%p3 st.shared.b32 [ %r13 + 0 ], %r14;
	// end inline asm
	or.b32  	%r92, %r85, 4;
	shr.u32 	%r93, %r92, 2;
	add.s32 	%r94, %r93, %r86;
	shl.b32 	%r95, %r94, 2;
	add.s32 	%r96, %r91, %r95;
	add.s32 	%r15, %r96, 16;
	// begin inline asm
	@%p3 st.shared.b32 [ %r15 + 0 ], %r16;
	// end inline asm
	or.b32  	%r97, %r85, 8;
	shr.u32 	%r98, %r97, 2;
	add.s32 	%r99, %r98, %r86;
	shl.b32 	%r100, %r99, 2;
	add.s32 	%r101, %r91, %r100;
	add.s32 	%r17, %r101, 32;
	// begin inline asm
	@%p3 st.shared.b32 [ %r17 + 0 ], %r18;
	// end inline asm
	or.b32  	%r102, %r85, 12;
	shr.u32 	%r103, %r102, 2;
	add.s32 	%r104, %r103, %r86;
	shl.b32 	%r105, %r104, 2;
	add.s32 	%r106, %r91, %r105;
	add.s32 	%r19, %r106, 48;
	// begin inline asm
	@%p3 st.shared.b32 [ %r19 + 0 ], %r20;
	// end inline asm
	add.s32 	%r21, %r13, 8;
	// begin inline asm
	@%p3 st.shared.b32 [ %r21 + 0 ], %r22;
	// end inline asm
	add.s32 	%r23, %r96, 24;
	// begin inline asm
	@%p3 st.shared.b32 [ %r23 + 0 ], %r24;
	// end inline asm
	add.s32 	%r25, %r101, 40;
	// begin inline asm
	@%p3 st.shared.b32 [ %r25 + 0 ], %r26;
	// end inline asm
	add.s32 	%r27, %r106, 56;
	// begin inline asm
	@%p3 st.shared.b32 [ %r27 + 0 ], %r28;
	// end inline asm
	bar.sync 	0;
	add.s32 	%r107, %r64, %r87;
	shl.b32 	%r108, %r107, 2;
	add.s32 	%r30, %r91, %r108;
	// begin inline asm
	@%p3 ld.shared.b32 %r45, [ %r30 + 0 ];
	// end inline asm
	or.b32  	%r109, %r87, 128;
	shr.u32 	%r110, %r109, 2;
	add.s32 	%r111, %r110, %r87;
	shl.b32 	%r112, %r111, 2;
	add.s32 	%r113, %r91, %r112;
	add.s32 	%r32, %r113, 512;
	// begin inline asm
	@%p3 ld.shared.b32 %r46, [ %r32 + 0 ];
	// end inline asm
	or.b32  	%r114, %r87, 256;
	shr.u32 	%r115, %r114, 2;
	add.s32 	%r116, %r115, %r87;
	shl.b32 	%r117, %r116, 2;
	add.s32 	%r118, %r91, %r117;
	add.s32 	%r34, %r118, 1024;
	// begin inline asm
	@%p3 ld.shared.b32 %r47, [ %r34 + 0 ];
	// end inline asm
	or.b32  	%r119, %r87, 384;
	shr.u32 	%r120, %r119, 2;
	add.s32 	%r121, %r120, %r87;
	shl.b32 	%r122, %r121, 2;
	add.s32 	%r123, %r91, %r122;
	add.s32 	%r36, %r123, 1536;
	// begin inline asm
	@%p3 ld.shared.b32 %r48, [ %r36 + 0 ];
	// end inline asm
	or.b32  	%r124, %r87, 512;
	shr.u32 	%r125, %r124, 2;
	add.s32 	%r126, %r125, %r87;
	shl.b32 	%r127, %r126, 2;
	add.s32 	%r128, %r91, %r127;
	add.s32 	%r38, %r128, 2048;
	// begin inline asm
	@%p3 ld.shared.b32 %r49, [ %r38 + 0 ];
	// end inline asm
	or.b32  	%r129, %r87, 640;
	shr.u32 	%r130, %r129, 2;
	add.s32 	%r131, %r130, %r87;
	shl.b32 	%r132, %r131, 2;
	add.s32 	%r133, %r91, %r132;
	add.s32 	%r40, %r133, 2560;
	// begin inline asm
	@%p3 ld.shared.b32 %r50, [ %r40 + 0 ];
	// end inline asm
	or.b32  	%r134, %r87, 768;
	shr.u32 	%r135, %r134, 2;
	add.s32 	%r136, %r135, %r87;
	shl.b32 	%r137, %r136, 2;
	add.s32 	%r138, %r91, %r137;
	add.s32 	%r42, %r138, 3072;
	// begin inline asm
	@%p3 ld.shared.b32 %r51, [ %r42 + 0 ];
	// end inline asm
	or.b32  	%r139, %r87, 896;
	shr.u32 	%r140, %r139, 2;
	add.s32 	%r141, %r140, %r87;
	shl.b32 	%r142, %r141, 2;
	add.s32 	%r143, %r91, %r142;
	add.s32 	%r44, %r143, 3584;
	// begin inline asm
	@%p3 ld.shared.b32 %r52, [ %r44 + 0 ];
	// end inline asm
	// begin inline asm
	@%p19 st.global.b32 [ %rd3 + 0 ], { %r45 };
	// end inline asm
	// begin inline asm
	@%p20 st.global.b32 [ %rd4 + 0 ], { %r46 };
	// end inline asm
	// begin inline asm
	@%p21 st.global.b32 [ %rd5 + 0 ], { %r47 };
	// end inline asm
	// begin inline asm
	@%p22 st.global.b32 [ %rd6 + 0 ], { %r48 };
	// end inline asm
	// begin inline asm
	@%p23 st.global.b32 [ %rd7 + 0 ], { %r49 };
	// end inline asm
	// begin inline asm
	@%p24 st.global.b32 [ %rd8 + 0 ], { %r50 };
	// end inline asm
	// begin inline asm
	@%p25 st.global.b32 [ %rd9 + 0 ], { %r51 };
	// end inline asm
	// begin inline asm
	@%p26 st.global.b32 [ %rd10 + 0 ], { %r52 };
	// end inline asm
	.loc	1 30 4                          // czy35r5kgybrdcf4vjiaahd7a2rsva237z7sxpg2x4epsfa2z7wh.py:30:4
	ret;
$L__tmp1:
$L__func_end0:
                                        // -- End function
}
	.file	1 "/tmp/torchinductor_meng/zy/czy35r5kgybrdcf4vjiaahd7a2rsva237z7sxpg2x4epsfa2z7wh.py"
	.section	.debug_abbrev
	{
.b8 1                                   // Abbreviation Code
.b8 17                                  // DW_TAG_compile_unit
.b8 0                                   // DW_CHILDREN_no
.b8 37                                  // DW_AT_producer
.b8 8                                   // DW_FORM_string
.b8 19                                  // DW_AT_language
.b8 5                                   // DW_FORM_data2
.b8 3                                   // DW_AT_name
.b8 8                                   // DW_FORM_string
.b8 16                                  // DW_AT_stmt_list
.b8 6                                   // DW_FORM_data4
.b8 27                                  // DW_AT_comp_dir
.b8 8                                   // DW_FORM_string
.b8 17                                  // DW_AT_low_pc
.b8 1                                   // DW_FORM_addr
.b8 18                                  // DW_AT_high_pc
.b8 1                                   // DW_FORM_addr
.b8 0                                   // EOM(1)
.b8 0                                   // EOM(2)
.b8 0                                   // EOM(3)
	}
	.section	.debug_info
	{
.b32 120                                // Length of Unit
.b8 2                                   // DWARF version number
.b8 0
.b32 .debug_abbrev                      // Offset Into Abbrev. Section
.b8 8                                   // Address Size (in bytes)
.b8 1                                   // Abbrev [1] 0xb:0x71 DW_TAG_compile_unit
.b8 116                                 // DW_AT_producer
.b8 114
.b8 105
.b8 116
.b8 111
.b8 110
.b8 0
.b8 2                                   // DW_AT_language
.b8 0
.b8 99                                  // DW_AT_name
.b8 122
.b8 121
.b8 51
.b8 53
.b8 114
.b8 53
.b8 107
.b8 103
.b8 121
.b8 98
.b8 114
.b8 100
.b8 99
.b8 102
.b8 52
.b8 118
.b8 106
.b8 105
.b8 97
.b8 97
.b8 104
.b8 100
.b8 55
.b8 97
.b8 50
.b8 114
.b8 115
.b8 118
.b8 97
.b8 50
.b8 51
.b8 55
.b8 122
.b8 55
.b8 115
.b8 120
.b8 112
.b8 103
.b8 50
.b8 120
.b8 52
.b8 101
.b8 112
.b8 115
.b8 102
.b8 97
.b8 50
.b8 122
.b8 55
.b8 119
.b8 104
.b8 46
.b8 112
.b8 121
.b8 0
.b32 .debug_line                        // DW_AT_stmt_list
.b8 47                                  // DW_AT_comp_dir
.b8 116
.b8 109
.b8 112
.b8 47
.b8 116
.b8 111
.b8 114
.b8 99
.b8 104
.b8 105
.b8 110
.b8 100
.b8 117
.b8 99
.b8 116
.b8 111
.b8 114
.b8 95
.b8 109
.b8 101
.b8 110
.b8 103
.b8 47
.b8 122
.b8 121
.b8 0
.b64 $L__func_begin0                    // DW_AT_low_pc
.b64 $L__func_end0                      // DW_AT_high_pc
	}
	.section	.debug_loc	{	}


// ===== COMPILED SASS (sm_100) =====

	.target	sm_100

	.elftype	@"ET_EXEC"


//--------------------- .note.nv.tkinfo           --------------------------
	.section	.note.nv.tkinfo,"",@"SHT_NOTE"
	.sectionflags	@"SHF_NOTE_NV_TKINFO"
	.tkinfo
        /*0018*/ 	.word	0x00000002
        /*0030*/ 	.string	""
        /*0030*/ 	.string	"ptxas"
        /*0030*/ 	.string	"Cuda compilation tools, release 13.0, V13.0.88"
        /*0030*/ 	.string	"Build cuda_13.0.r13.0/compiler.36424714_0"
        /*0030*/ 	.string	"-arch sm_100 "



//--------------------- .note.nv.cuinfo           --------------------------
	.section	.note.nv.cuinfo,"",@"SHT_NOTE"
	.sectionflags	@"SHF_NOTE_NV_CUINFO"
        /*0018*/ 	.short	0x0002
        /*001a*/ 	.short	0x0056
        /*001c*/ 	.short	0x0082
	.zero		2


//--------------------- .nv.info                  --------------------------
	.section	.nv.info,"",@"SHT_CUDA_INFO"
	.align	4


	//----- nvinfo : EIATTR_REGCOUNT
	.align		4
        /*0000*/ 	.byte	0x04, 0x2f
        /*0002*/ 	.short	(.L_1 - .L_0)
	.align		4
.L_0:
        /*0004*/ 	.word	index@(triton_)
        /*0008*/ 	.word	0x0000001c


	//----- nvinfo : EIATTR_FRAME_SIZE
	.align		4
.L_1:
        /*000c*/ 	.byte	0x04, 0x11
        /*000e*/ 	.short	(.L_3 - .L_2)
	.align		4
.L_2:
        /*0010*/ 	.word	index@(triton_)
        /*0014*/ 	.word	0x00000000


	//----- nvinfo : EIATTR_MIN_STACK_SIZE
	.align		4
.L_3:
        /*0018*/ 	.byte	0x04, 0x12
        /*001a*/ 	.short	(.L_5 - .L_4)
	.align		4
.L_4:
        /*001c*/ 	.word	index@(triton_)
        /*0020*/ 	.word	0x00000000
.L_5:


//--------------------- .nv.compat                --------------------------
	.section	.nv.compat,"",@"SHT_CUDA_COMPAT_INFO"
	.align	4
        /*0000*/ 	.byte	0x02, 0x09, 0x00, 0x00, 0x02, 0x02, 0x01, 0x00, 0x02, 0x05, 0x05, 0x00, 0x03, 0x07, 0x01, 0x01
        /*0010*/ 	.byte	0x02, 0x03, 0x00, 0x00, 0x02, 0x06, 0x01, 0x00, 0x04, 0x0b, 0x08, 0x00, 0x09, 0x00, 0x00, 0x00
        /*0020*/ 	.byte	0x00, 0x00, 0x00, 0x00


//--------------------- .nv.info.triton_          --------------------------
	.section	.nv.info.triton_,"",@"SHT_CUDA_INFO"
	.sectionflags	@""
	.align	4


	//----- nvinfo : EIATTR_CUDA_API_VERSION
	.align		4
        /*0000*/ 	.byte	0x04, 0x37
        /*0002*/ 	.short	(.L_7 - .L_6)
.L_6:
        /*0004*/ 	.word	0x00000082


	//----- nvinfo : EIATTR_KPARAM_INFO
	.align		4
.L_7:
        /*0008*/ 	.byte	0x04, 0x17
        /*000a*/ 	.short	(.L_9 - .L_8)
.L_8:
        /*000c*/ 	.word	0x00000000
        /*0010*/ 	.short	0x0003
        /*0012*/ 	.short	0x0014
        /*0014*/ 	.byte	0x00, 0xf0, 0x11, 0x00


	//----- nvinfo : EIATTR_KPARAM_INFO
	.align		4
.L_9:
        /*0018*/ 	.byte	0x04, 0x17
        /*001a*/ 	.short	(.L_11 - .L_10)
.L_10:
        /*001c*/ 	.word	0x00000000
        /*0020*/ 	.short	0x0002
        /*0022*/ 	.short	0x0010
        /*0024*/ 	.byte	0x00, 0xf0, 0x11, 0x00


	//----- nvinfo : EIATTR_KPARAM_INFO
	.align		4
.L_11:
        /*0028*/ 	.byte	0x04, 0x17
        /*002a*/ 	.short	(.L_13 - .L_12)
.L_12:
        /*002c*/ 	.word	0x00000000
        /*0030*/ 	.short	0x0001
        /*0032*/ 	.short	0x0008
        /*0034*/ 	.byte	0x00, 0xf0, 0x21, 0x00


	//----- nvinfo : EIATTR_KPARAM_INFO
	.align		4
.L_13:
        /*0038*/ 	.byte	0x04, 0x17
        /*003a*/ 	.short	(.L_15 - .L_14)
.L_14:
        /*003c*/ 	.word	0x00000000
        /*0040*/ 	.short	0x0000
        /*0042*/ 	.short	0x0000
        /*0044*/ 	.byte	0x00, 0xf0, 0x21, 0x00


	//----- nvinfo : EIATTR_SPARSE_MMA_MASK
	.align		4
.L_15:
        /*0048*/ 	.byte	0x03, 0x50
        /*004a*/ 	.short	0x0000


	//----- nvinfo : EIATTR_MAXREG_COUNT
	.align		4
        /*004c*/ 	.byte	0x03, 0x1b
        /*004e*/ 	.short	0x00ff


	//----- nvinfo : EIATTR_NUM_BARRIERS
	.align		4
        /*0050*/ 	.byte	0x02, 0x4c
        /*0052*/ 	.byte	0x01
	.zero		1


	//----- nvinfo : EIATTR_MERCURY_ISA_VERSION
	.align		4
        /*0054*/ 	.byte	0x03, 0x5f
        /*0056*/ 	.short	0x0101


	//----- nvinfo : EIATTR_VRC_CTA_INIT_COUNT
	.align		4
        /*0058*/ 	.byte	0x02, 0x4a
	.zero		1
	.zero		1


	//----- nvinfo : EIATTR_EXIT_INSTR_OFFSETS
	.align		4
        /*005c*/ 	.byte	0x04, 0x1c
        /*005e*/ 	.short	(.L_17 - .L_16)


	//   ....[0]....
.L_16:
        /*0060*/ 	.word	0x00000840


	//   ....[1]....
        /*0064*/ 	.word	0x00000890


	//----- nvinfo : EIATTR_REQNTID
	.align		4
.L_17:
        /*0068*/ 	.byte	0x04, 0x10
        /*006a*/ 	.short	(.L_19 - .L_18)
.L_18:
        /*006c*/ 	.word	0x00000080
        /*0070*/ 	.word	0x00000001
        /*0074*/ 	.word	0x00000001


	//----- nvinfo : EIATTR_CBANK_PARAM_SIZE
	.align		4
.L_19:
        /*0078*/ 	.byte	0x03, 0x19
        /*007a*/ 	.short	0x0018


	//----- nvinfo : EIATTR_PARAM_CBANK
	.align		4
        /*007c*/ 	.byte	0x04, 0x0a
        /*007e*/ 	.short	(.L_21 - .L_20)
	.align		4
.L_20:
        /*0080*/ 	.word	index@(.nv.constant0.triton_)
        /*0084*/ 	.short	0x0380
        /*0086*/ 	.short	0x0018


	//----- nvinfo : EIATTR_SW_WAR
	.align		4
.L_21:
        /*0088*/ 	.byte	0x04, 0x36
        /*008a*/ 	.short	(.L_23 - .L_22)
.L_22:
        /*008c*/ 	.word	0x00000008
.L_23:


//--------------------- .nv.callgraph             --------------------------
	.section	.nv.callgraph,"",@"SHT_CUDA_CALLGRAPH"
	.align	4
	.sectionentsize	8
	.align		4
        /*0000*/ 	.word	0x00000000
	.align		4
        /*0004*/ 	.word	0xffffffff
	.align		4
        /*0008*/ 	.word	0x00000000
	.align		4
        /*000c*/ 	.word	0xfffffffe
	.align		4
        /*0010*/ 	.word	0x00000000
	.align		4
        /*0014*/ 	.word	0xfffffffd
	.align		4
        /*0018*/ 	.word	0x00000000
	.align		4
        /*001c*/ 	.word	0xfffffffc


//--------------------- .text.triton_             --------------------------
	.section	.text.triton_,"ax",@progbits
	.align	128
        .global         triton_
        .type           triton_,@function
        .size           triton_,(.L_x_1 - triton_)
        .other          triton_,@"STO_CUDA_ENTRY STV_DEFAULT"
triton_:
.text.triton_:
[----:B------:R-:W-:Y:S01]  /*0000*/  LDC R1, c[0x0][0x37c] ;  /* 0x0000df00ff017b82 */ /* 0x000fe20000000800 */
[----:B------:R-:W0:Y:S07]  /*0010*/  S2R R0, SR_TID.X ;  /* 0x0000000000007919 */ /* 0x000e2e0000002100 */
[----:B------:R-:W1:Y:S01]  /*0020*/  S2UR UR4, SR_CTAID.Y ;  /* 0x00000000000479c3 */ /* 0x000e620000002600 */
[----:B------:R-:W2:Y:S01]  /*0030*/  LDCU.64 UR6, c[0x0][0x358] ;  /* 0x00006b00ff0677ac */ /* 0x000ea20008000a00 */
[----:B------:R-:W1:Y:S01]  /*0040*/  S2R R13, SR_CTAID.Z ;  /* 0x00000000000d7919 */ /* 0x000e620000002700 */
[----:B------:R-:W3:Y:S05]  /*0050*/  S2R R12, SR_CTAID.X ;  /* 0x00000000000c7919 */ /* 0x000eea0000002500 */
[----:B------:R-:W1:Y:S08]  /*0060*/  LDC R6, c[0x0][0x374] ;  /* 0x0000dd00ff067b82 */ /* 0x000e700000000800 */
[----:B------:R-:W4:Y:S01]  /*0070*/  LDC.64 R2, c[0x0][0x380] ;  /* 0x0000e000ff027b82 */ /* 0x000f220000000a00 */
[----:B0-----:R-:W-:Y:S01]  /*0080*/  IMAD.SHL.U32 R4, R0, 0x4, RZ ;  /* 0x0000000400047824 */ /* 0x001fe200078e00ff */
[----:B------:R-:W-:Y:S01]  /*0090*/  SHF.R.U32.HI R18, RZ, 0x6, R0 ;  /* 0x00000006ff127819 */ /* 0x000fe20000011600 */
[----:B-1----:R-:W-:-:S03]  /*00a0*/  IMAD R13, R13, R6, UR4 ;  /* 0x000000040d0d7e24 */ /* 0x002fc6000f8e0206 */
[----:B------:R-:W-:Y:S02]  /*00b0*/  LOP3.LUT R5, R4, 0xfc, RZ, 0xc0, !PT ;  /* 0x000000fc04057812 */ /* 0x000fe400078ec0ff */
[----:B------:R-:W-:Y:S02]  /*00c0*/  CS2R R6, SRZ ;  /* 0x0000000000067805 */ /* 0x000fe4000001ff00 */
[----:B------:R-:W-:Y:S01]  /*00d0*/  SGXT.U32 R18, R18, 0x1 ;  /* 0x000000011212781a */ /* 0x000fe20000000000 */
[----:B------:R-:W-:Y:S01]  /*00e0*/  IMAD.SHL.U32 R13, R13, 0x4, RZ ;  /* 0x000000040d0d7824 */ /* 0x000fe200078e00ff */
[----:B---3--:R-:W-:-:S04]  /*00f0*/  PRMT R5, R5, 0x6540, R12 ;  /* 0x0000654005057816 */ /* 0x008fc8000000000c */
[----:B------:R-:W-:Y:S02]  /*0100*/  LOP3.LUT R4, R13, R18, RZ, 0xfc, !PT ;  /* 0x000000120d047212 */ /* 0x000fe400078efcff */
[----:B------:R-:W-:Y:S02]  /*0110*/  ISETP.GE.AND P0, PT, R5, 0xc400, PT ;  /* 0x0000c4000500780c */ /* 0x000fe40003f06270 */
[----:B------:R-:W-:Y:S01]  /*0120*/  LOP3.LUT R8, R13, 0x2, R18, 0xfe, !PT ;  /* 0x000000020d087812 */ /* 0x000fe200078efe12 */
[C---:B------:R-:W-:Y:S01]  /*0130*/  IMAD R15, R4.reuse, 0xc400, R5 ;  /* 0x0000c400040f7824 */ /* 0x040fe200078e0205 */
[----:B------:R-:W-:Y:S02]  /*0140*/  ISETP.LT.AND P1, PT, R4, 0x3, !P0 ;  /* 0x000000030400780c */ /* 0x000fe40004721270 */
[----:B------:R-:W-:Y:S02]  /*0150*/  CS2R R4, SRZ ;  /* 0x0000000000047805 */ /* 0x000fe4000001ff00 */
[----:B------:R-:W-:Y:S01]  /*0160*/  ISETP.LT.AND P0, PT, R8, 0x3, !P0 ;  /* 0x000000030800780c */ /* 0x000fe20004701270 */
[----:B------:R-:W-:-:S02]  /*0170*/  VIADD R17, R15, 0x18800 ;  /* 0x000188000f117836 */ /* 0x000fc40000000000 */
[--C-:B----4-:R-:W-:Y:S01]  /*0180*/  IMAD.WIDE R14, R15, 0x4, R2.reuse ;  /* 0x000000040f0e7825 */ /* 0x110fe200078e0202 */
[----:B------:R-:W-:Y:S02]  /*0190*/  CS2R R8, SRZ ;  /* 0x0000000000087805 */ /* 0x000fe4000001ff00 */
[----:B------:R-:W-:Y:S01]  /*01a0*/  CS2R R10, SRZ ;  /* 0x00000000000a7805 */ /* 0x000fe2000001ff00 */
[----:B------:R-:W-:Y:S02]  /*01b0*/  IMAD.WIDE R16, R17, 0x4, R2 ;  /* 0x0000000411107825 */ /* 0x000fe400078e0202 */
[----:B--2---:R0:W2:Y:S04]  /*01c0*/  @P1 LDG.E.EL.128 R4, desc[UR6][R14.64] ;  /* 0x000000060e041981 */ /* 0x0040a8000c2e1d00 */
[----:B------:R1:W3:Y:S01]  /*01d0*/  @P0 LDG.E.EL.128 R8, desc[UR6][R16.64] ;  /* 0x0000000610080981 */ /* 0x0002e2000c2e1d00 */
[----:B------:R-:W4:Y:S01]  /*01e0*/  S2UR UR5, SR_CgaCtaId ;  /* 0x00000000000579c3 */ /* 0x000f220000008800 */
[----:B------:R-:W-:Y:S01]  /*01f0*/  IMAD.SHL.U32 R3, R0, 0x10, RZ ;  /* 0x0000001000037824 */ /* 0x000fe200078e00ff */
[----:B------:R-:W-:Y:S01]  /*0200*/  UMOV UR4, 0x400 ;  /* 0x0000040000047882 */ /* 0x000fe20000000000 */
[----:B------:R-:W5:Y:S01]  /*0210*/  S2R R2, SR_TID.X ;  /* 0x0000000000027919 */ /* 0x000f620000002100 */
[----:B------:R-:W-:-:S02]  /*0220*/  SHF.R.U32.HI R20, RZ, 0x2, R0 ;  /* 0x00000002ff147819 */ /* 0x000fc40000011600 */
[----:B------:R-:W-:Y:S02]  /*0230*/  LOP3.LUT R3, R3, 0x3f0, RZ, 0xc0, !PT ;  /* 0x000003f003037812 */ /* 0x000fe400078ec0ff */
[----:B------:R-:W-:Y:S02]  /*0240*/  LOP3.LUT R13, R13, 0x3, R0, 0xf8, !PT ;  /* 0x000000030d0d7812 */ /* 0x000fe400078ef800 */
[C---:B------:R-:W-:Y:S02]  /*0250*/  LOP3.LUT R18, R3.reuse, R18, RZ, 0xfc, !PT ;  /* 0x0000001203127212 */ /* 0x040fe400078efcff */
[C---:B0-----:R-:W-:Y:S02]  /*0260*/  LOP3.LUT R15, R3.reuse, 0x4, RZ, 0xfc, !PT ;  /* 0x00000004030f7812 */ /* 0x041fe400078efcff */
[C---:B------:R-:W-:Y:S02]  /*0270*/  LOP3.LUT R19, R3.reuse, 0x8, RZ, 0xfc, !PT ;  /* 0x0000000803137812 */ /* 0x040fe400078efcff */
[----:B-1----:R-:W-:-:S02]  /*0280*/  LOP3.LUT R17, R3, 0xc, RZ, 0xfc, !PT ;  /* 0x0000000c03117812 */ /* 0x002fc400078efcff */
[-C--:B------:R-:W-:Y:S02]  /*0290*/  LEA.HI R14, R3, R18.reuse, RZ, 0x1e ;  /* 0x00000012030e7211 */ /* 0x080fe400078ff0ff */
[-C--:B------:R-:W-:Y:S02]  /*02a0*/  LEA.HI R16, R15, R18.reuse, RZ, 0x1e ;  /* 0x000000120f107211 */ /* 0x080fe400078ff0ff */
[-C--:B------:R-:W-:Y:S01]  /*02b0*/  LEA.HI R19, R19, R18.reuse, RZ, 0x1e ;  /* 0x0000001213137211 */ /* 0x080fe200078ff0ff */
[----:B----4-:R-:W-:Y:S01]  /*02c0*/  ULEA UR4, UR5, UR4, 0x18 ;  /* 0x0000000405047291 */ /* 0x010fe2000f8ec0ff */
[----:B------:R-:W-:Y:S02]  /*02d0*/  LEA.HI R17, R17, R18, RZ, 0x1e ;  /* 0x0000001211117211 */ /* 0x000fe400078ff0ff */
[----:B------:R-:W-:Y:S02]  /*02e0*/  SGXT.U32 R3, R20, 0x5 ;  /* 0x000000051403781a */ /* 0x000fe40000000000 */
[----:B------:R-:W-:-:S02]  /*02f0*/  ISETP.GE.AND P0, PT, R13, 0x3, PT ;  /* 0x000000030d00780c */ /* 0x000fc40003f06270 */
[----:B------:R-:W-:Y:S02]  /*0300*/  LEA R15, R14, UR4, 0x2 ;  /* 0x000000040e0f7c11 */ /* 0x000fe4000f8e10ff */
[----:B------:R-:W-:Y:S02]  /*0310*/  LEA R16, R16, UR4, 0x2 ;  /* 0x0000000410107c11 */ /* 0x000fe4000f8e10ff */
[----:B------:R-:W-:Y:S02]  /*0320*/  LEA R19, R19, UR4, 0x2 ;  /* 0x0000000413137c11 */ /* 0x000fe4000f8e10ff */
[----:B------:R-:W-:Y:S02]  /*0330*/  LEA R18, R17, UR4, 0x2 ;  /* 0x0000000411127c11 */ /* 0x000fe4000f8e10ff */
[----:B-----5:R-:W-:Y:S02]  /*0340*/  SHF.R.U32.HI R2, RZ, 0x2, R2 ;  /* 0x00000002ff027819 */ /* 0x020fe40000011602 */
[----:B------:R-:W-:-:S02]  /*0350*/  LOP3.LUT R14, R0, 0x7f, RZ, 0xc0, !PT ;  /* 0x0000007f000e7812 */ /* 0x000fc400078ec0ff */
[----:B------:R-:W-:Y:S02]  /*0360*/  SGXT.U32 R17, R2, 0x5 ;  /* 0x000000050211781a */ /* 0x000fe40000000000 */
[----:B------:R-:W-:Y:S02]  /*0370*/  LOP3.LUT R21, R14, 0x100, RZ, 0xfc, !PT ;  /* 0x000001000e157812 */ /* 0x000fe400078efcff */
[----:B------:R-:W-:Y:S01]  /*0380*/  PRMT R12, R3, 0x6540, R12 ;  /* 0x00006540030c7816 */ /* 0x000fe2000000000c */
[----:B------:R-:W-:Y:S01]  /*0390*/  IMAD.IADD R0, R17, 0x1, R14 ;  /* 0x0000000111007824 */ /* 0x000fe200078e020e */
[----:B------:R-:W-:Y:S01]  /*03a0*/  LEA.HI R21, R21, R14, RZ, 0x1e ;  /* 0x0000000e15157211 */ /* 0x000fe200078ff0ff */
[----:B------:R-:W0:Y:S01]  /*03b0*/  LDC.64 R2, c[0x0][0x388] ;  /* 0x0000e200ff027b82 */ /* 0x000e220000000a00 */
[----:B------:R-:W-:Y:S02]  /*03c0*/  ISETP.LT.AND P1, PT, R12, 0xc400, !P0 ;  /* 0x0000c4000c00780c */ /* 0x000fe40004721270 */
[----:B------:R-:W-:Y:S01]  /*03d0*/  LEA R0, R0, UR4, 0x2 ;  /* 0x0000000400007c11 */ /* 0x000fe2000f8e10ff */
[----:B--2---:R-:W-:Y:S04]  /*03e0*/  STS [R15], R4 ;  /* 0x000000040f007388 */ /* 0x004fe80000000800 */
[----:B------:R1:W-:Y:S04]  /*03f0*/  STS [R16+0x10], R5 ;  /* 0x0000100510007388 */ /* 0x0003e80000000800 */
[----:B------:R-:W-:Y:S04]  /*0400*/  STS [R19+0x20], R6 ;  /* 0x0000200613007388 */ /* 0x000fe80000000800 */
[----:B------:R2:W-:Y:S01]  /*0410*/  STS [R18+0x30], R7 ;  /* 0x0000300712007388 */ /* 0x0005e20000000800 */
[----:B-1----:R-:W-:-:S03]  /*0420*/  LOP3.LUT R5, R14, 0x80, RZ, 0xfc, !PT ;  /* 0x000000800e057812 */ /* 0x002fc600078efcff */
[----:B---3--:R1:W-:Y:S01]  /*0430*/  STS [R15+0x8], R8 ;  /* 0x000008080f007388 */ /* 0x0083e20000000800 */
[----:B------:R-:W-:-:S03]  /*0440*/  LEA.HI R5, R5, R14, RZ, 0x1e ;  /* 0x0000000e05057211 */ /* 0x000fc600078ff0ff */
[----:B------:R3:W-:Y:S01]  /*0450*/  STS [R16+0x18], R9 ;  /* 0x0000180910007388 */ /* 0x0007e20000000800 */
[----:B------:R-:W-:-:S03]  /*0460*/  LEA R5, R5, UR4, 0x2 ;  /* 0x0000000405057c11 */ /* 0x000fc6000f8e10ff */
[----:B------:R4:W-:Y:S01]  /*0470*/  STS [R19+0x28], R10 ;  /* 0x0000280a13007388 */ /* 0x0009e20000000800 */
[C---:B--2---:R-:W-:Y:S02]  /*0480*/  LOP3.LUT R7, R14.reuse, 0x380, RZ, 0xfc, !PT ;  /* 0x000003800e077812 */ /* 0x044fe400078efcff */
[C---:B-1----:R-:W-:Y:S01]  /*0490*/  LOP3.LUT R15, R14.reuse, 0x180, RZ, 0xfc, !PT ;  /* 0x000001800e0f7812 */ /* 0x042fe200078efcff */
[----:B------:R1:W-:Y:S01]  /*04a0*/  STS [R18+0x38], R11 ;  /* 0x0000380b12007388 */ /* 0x0003e20000000800 */
[----:B------:R-:W-:Y:S02]  /*04b0*/  LEA R8, R21, UR4, 0x2 ;  /* 0x0000000415087c11 */ /* 0x000fe4000f8e10ff */
[C---:B---3--:R-:W-:Y:S01]  /*04c0*/  LOP3.LUT R9, R14.reuse, 0x200, RZ, 0xfc, !PT ;  /* 0x000002000e097812 */ /* 0x048fe200078efcff */
[----:B------:R-:W-:Y:S01]  /*04d0*/  BAR.SYNC.DEFER_BLOCKING 0x0 ;  /* 0x0000000000007b1d */ /* 0x000fe20000010000 */
[----:B------:R-:W-:Y:S02]  /*04e0*/  LEA.HI R15, R15, R14, RZ, 0x1e ;  /* 0x0000000e0f0f7211 */ /* 0x000fe400078ff0ff */
[----:B----4-:R-:W-:-:S02]  /*04f0*/  LOP3.LUT R19, R14, 0x280, RZ, 0xfc, !PT ;  /* 0x000002800e137812 */ /* 0x010fc400078efcff */
[-C--:B------:R-:W-:Y:S02]  /*0500*/  LEA.HI R9, R9, R14.reuse, RZ, 0x1e ;  /* 0x0000000e09097211 */ /* 0x080fe400078ff0ff */
[----:B-1----:R-:W-:Y:S02]  /*0510*/  LOP3.LUT R11, R14, 0x300, RZ, 0xfc, !PT ;  /* 0x000003000e0b7812 */ /* 0x002fe400078efcff */
[-C--:B------:R-:W-:Y:S02]  /*0520*/  LEA.HI R19, R19, R14.reuse, RZ, 0x1e ;  /* 0x0000000e13137211 */ /* 0x080fe400078ff0ff */
[----:B------:R-:W-:Y:S02]  /*0530*/  LEA.HI R11, R11, R14, RZ, 0x1e ;  /* 0x0000000e0b0b7211 */ /* 0x000fe400078ff0ff */
[----:B------:R-:W-:Y:S02]  /*0540*/  LEA R15, R15, UR4, 0x2 ;  /* 0x000000040f0f7c11 */ /* 0x000fe4000f8e10ff */
[----:B------:R-:W-:-:S02]  /*0550*/  LEA R6, R9, UR4, 0x2 ;  /* 0x0000000409067c11 */ /* 0x000fc4000f8e10ff */
[----:B------:R-:W-:Y:S02]  /*0560*/  LEA R19, R19, UR4, 0x2 ;  /* 0x0000000413137c11 */ /* 0x000fe4000f8e10ff */
[----:B------:R-:W-:Y:S02]  /*0570*/  LEA R4, R11, UR4, 0x2 ;  /* 0x000000040b047c11 */ /* 0x000fe4000f8e10ff */
[C---:B------:R-:W-:Y:S02]  /*0580*/  LOP3.LUT R9, R12.reuse, 0x20, RZ, 0xfc, !PT ;  /* 0x000000200c097812 */ /* 0x040fe400078efcff */
[C---:B------:R-:W-:Y:S01]  /*0590*/  LOP3.LUT R10, R12.reuse, 0x40, RZ, 0xfc, !PT ;  /* 0x000000400c0a7812 */ /* 0x040fe200078efcff */
[----:B------:R-:W1:Y:S01]  /*05a0*/  LDS R17, [R0] ;  /* 0x0000000000117984 */ /* 0x000e620000000800 */
[----:B------:R-:W-:Y:S01]  /*05b0*/  ISETP.LT.AND P6, PT, R9, 0xc400, !P0 ;  /* 0x0000c4000900780c */ /* 0x000fe200047c1270 */
[C---:B------:R-:W-:Y:S01]  /*05c0*/  IMAD R9, R12.reuse, 0x3, R13 ;  /* 0x000000030c097824 */ /* 0x040fe200078e020d */
[C---:B------:R-:W-:Y:S01]  /*05d0*/  LOP3.LUT R11, R12.reuse, 0x60, RZ, 0xfc, !PT ;  /* 0x000000600c0b7812 */ /* 0x040fe200078efcff */
[----:B------:R-:W2:Y:S01]  /*05e0*/  LDS R16, [R5+0x200] ;  /* 0x0002000005107984 */ /* 0x000ea20000000800 */
[----:B------:R-:W-:Y:S01]  /*05f0*/  LOP3.LUT R13, R12, 0x80, RZ, 0xfc, !PT ;  /* 0x000000800c0d7812 */ /* 0x000fe200078efcff */
[----:B------:R-:W-:Y:S01]  /*0600*/  VIADD R21, R9, 0x180 ;  /* 0x0000018009157836 */ /* 0x000fe20000000000 */
[----:B------:R-:W-:Y:S01]  /*0610*/  ISETP.LT.AND P5, PT, R10, 0xc400, !P0 ;  /* 0x0000c4000a00780c */ /* 0x000fe200047a1270 */
[----:B------:R-:W3:Y:S01]  /*0620*/  LDS R8, [R8+0x400] ;  /* 0x0004000008087984 */ /* 0x000ee20000000800 */
[----:B------:R-:W-:Y:S01]  /*0630*/  ISETP.LT.AND P4, PT, R11, 0xc400, !P0 ;  /* 0x0000c4000b00780c */ /* 0x000fe20004781270 */
[--C-:B0-----:R-:W-:Y:S01]  /*0640*/  IMAD.WIDE R10, R9, 0x4, R2.reuse ;  /* 0x00000004090a7825 */ /* 0x101fe200078e0202 */
[----:B------:R-:W-:Y:S01]  /*0650*/  LEA.HI R7, R7, R14, RZ, 0x1e ;  /* 0x0000000e07077211 */ /* 0x000fe200078ff0ff */
[----:B------:R0:W4:Y:S01]  /*0660*/  LDS R0, [R15+0x600] ;  /* 0x000600000f007984 */ /* 0x0001220000000800 */
[----:B------:R-:W-:Y:S01]  /*0670*/  ISETP.LT.AND P3, PT, R13, 0xc400, !P0 ;  /* 0x0000c4000d00780c */ /* 0x000fe20004761270 */
[C---:B------:R-:W-:Y:S01]  /*0680*/  VIADD R23, R9.reuse, 0x1e0 ;  /* 0x000001e009177836 */ /* 0x040fe20000000000 */
[C---:B------:R-:W-:Y:S01]  /*0690*/  LOP3.LUT R14, R12.reuse, 0xa0, RZ, 0xfc, !PT ;  /* 0x000000a00c0e7812 */ /* 0x040fe200078efcff */
[----:B------:R-:W5:Y:S01]  /*06a0*/  LDS R6, [R6+0x800] ;  /* 0x0008000006067984 */ /* 0x000f620000000800 */
[C---:B------:R-:W-:Y:S01]  /*06b0*/  LOP3.LUT R13, R12.reuse, 0xc0, RZ, 0xfc, !PT ;  /* 0x000000c00c0d7812 */ /* 0x040fe200078efcff */
[C---:B------:R-:W-:Y:S01]  /*06c0*/  VIADD R25, R9.reuse, 0x240 ;  /* 0x0000024009197836 */ /* 0x040fe20000000000 */
[----:B------:R-:W-:Y:S01]  /*06d0*/  LOP3.LUT R12, R12, 0xe0, RZ, 0xfc, !PT ;  /* 0x000000e00c0c7812 */ /* 0x000fe200078efcff */
[----:B------:R0:W5:Y:S01]  /*06e0*/  LDS R5, [R19+0xa00] ;  /* 0x000a000013057984 */ /* 0x0001620000000800 */
[----:B------:R-:W-:Y:S01]  /*06f0*/  ISETP.LT.AND P2, PT, R14, 0xc400, !P0 ;  /* 0x0000c4000e00780c */ /* 0x000fe20004741270 */
[----:B0-----:R-:W-:Y:S01]  /*0700*/  VIADD R15, R9, 0x120 ;  /* 0x00000120090f7836 */ /* 0x001fe20000000000 */
[----:B------:R-:W-:Y:S01]  /*0710*/  LEA R7, R7, UR4, 0x2 ;  /* 0x0000000407077c11 */ /* 0x000fe2000f8e10ff */
[----:B------:R-:W0:Y:S02]  /*0720*/  LDS R4, [R4+0xc00] ;  /* 0x000c000004047984 */ /* 0x000e240000000800 */
[----:B------:R-:W-:-:S04]  /*0730*/  IMAD.WIDE R14, R15, 0x4, R2 ;  /* 0x000000040f0e7825 */ /* 0x000fc800078e0202 */
[----:B------:R-:W-:-:S04]  /*0740*/  VIADD R19, R9, 0x60 ;  /* 0x0000006009137836 */ /* 0x000fc80000000000 */
[--C-:B------:R-:W-:Y:S01]  /*0750*/  IMAD.WIDE R18, R19, 0x4, R2.reuse ;  /* 0x0000000413127825 */ /* 0x100fe200078e0202 */
[----:B-1----:R1:W-:Y:S01]  /*0760*/  @P1 STG.E desc[UR6][R10.64], R17 ;  /* 0x000000110a001986 */ /* 0x0023e2000c101906 */
[----:B------:R-:W-:Y:S02]  /*0770*/  ISETP.LT.AND P1, PT, R13, 0xc400, !P0 ;  /* 0x0000c4000d00780c */ /* 0x000fe40004721270 */
[----:B------:R-:W-:Y:S01]  /*0780*/  VIADD R13, R9, 0xc0 ;  /* 0x000000c0090d7836 */ /* 0x000fe20000000000 */
[----:B------:R-:W-:Y:S01]  /*0790*/  ISETP.LT.AND P0, PT, R12, 0xc400, !P0 ;  /* 0x0000c4000c00780c */ /* 0x000fe20004701270 */
[----:B--2---:R2:W-:Y:S02]  /*07a0*/  @P6 STG.E desc[UR6][R18.64], R16 ;  /* 0x0000001012006986 */ /* 0x0045e4000c101906 */
[----:B------:R-:W-:-:S05]  /*07b0*/  IMAD.WIDE R12, R13, 0x4, R2 ;  /* 0x000000040d0c7825 */ /* 0x000fca00078e0202 */
[----:B---3--:R2:W-:Y:S01]  /*07c0*/  @P5 STG.E desc[UR6][R12.64], R8 ;  /* 0x000000080c005986 */ /* 0x0085e2000c101906 */
[----:B-1----:R-:W-:-:S03]  /*07d0*/  IMAD.WIDE R10, R21, 0x4, R2 ;  /* 0x00000004150a7825 */ /* 0x002fc600078e0202 */
[----:B----4-:R2:W-:Y:S01]  /*07e0*/  @P4 STG.E desc[UR6][R14.64], R0 ;  /* 0x000000000e004986 */ /* 0x0105e2000c101906 */
[----:B------:R-:W-:-:S03]  /*07f0*/  IMAD.WIDE R20, R23, 0x4, R2 ;  /* 0x0000000417147825 */ /* 0x000fc600078e0202 */
[----:B-----5:R2:W-:Y:S01]  /*0800*/  @P3 STG.E desc[UR6][R10.64], R6 ;  /* 0x000000060a003986 */ /* 0x0205e2000c101906 */
[----:B------:R-:W-:-:S03]  /*0810*/  IMAD.WIDE R22, R25, 0x4, R2 ;  /* 0x0000000419167825 */ /* 0x000fc600078e0202 */
[----:B------:R2:W-:Y:S04]  /*0820*/  @P2 STG.E desc[UR6][R20.64], R5 ;  /* 0x0000000514002986 */ /* 0x0005e8000c101906 */
[----:B0-----:R2:W-:Y:S01]  /*0830*/  @P1 STG.E desc[UR6][R22.64], R4 ;  /* 0x0000000416001986 */ /* 0x0015e2000c101906 */
[----:B------:R-:W-:Y:S05]  /*0840*/  @!P0 EXIT ;  /* 0x000000000000894d */ /* 0x000fea0003800000 */
[----:B------:R-:W0:Y:S01]  /*0850*/  LDS R7, [R7+0xe00] ;  /* 0x000e000007077984 */ /* 0x000e220000000800 */
[----:B------:R-:W-:-:S04]  /*0860*/  VIADD R9, R9, 0x2a0 ;  /* 0x000002a009097836 */ /* 0x000fc80000000000 */
[----:B------:R-:W-:-:S05]  /*0870*/  IMAD.WIDE R2, R9, 0x4, R2 ;  /* 0x0000000409027825 */ /* 0x000fca00078e0202 */
[----:B0-----:R-:W-:Y:S01]  /*0880*/  STG.E desc[UR6][R2.64], R7 ;  /* 0x0000000702007986 */ /* 0x001fe2000c101906 */
[----:B------:R-:W-:Y:S05]  /*0890*/  EXIT ;  /* 0x000000000000794d */ /* 0x000fea0003800000 */
.L_x_0:
[----:B------:R-:W-:-:S00]  /*08a0*/  BRA `(.L_x_0) ;  /* 0xfffffffc00fc7947 */ /* 0x000fc0000383ffff */
[----:B------:R-:W-:-:S00]  /*08b0*/  NOP ;  /* 0x0000000000007918 */ /* 0x000fc00000000000 */
        /* <DEDUP_REMOVED lines=12> */
.L_x_1:


//--------------------- .nv.shared.triton_        --------------------------
	.section	.nv.shared.triton_,"aw",@nobits
	.sectionflags	@""
	.align	16
	.zero		1024


//--------------------- .nv.shared.reserved.0     --------------------------
	.section	.nv.shared.reserved.0,"aw",@nobits
	.weak		__nv_reservedSMEM_offset_0_alias
	.size		__nv_reservedSMEM_offset_0_alias, 0, 64
	.other		__nv_reservedSMEM_offset_0_alias,@"STO_CUDA_RESERVED_SHARED STV_DEFAULT"
__nv_reservedSMEM_offset_0_alias:
	.zero		0
	.zero		64


//--------------------- .nv.constant0.triton_     --------------------------
	.section	.nv.constant0.triton_,"a",@progbits
	.sectionflags	@""
	.align	4
.nv.constant0.triton_:
	.zero		920


//--------------------- SYMBOLS --------------------------

	.type		.nv.reservedSmem.offset0,@object
	.size		.nv.reservedSmem.offset0,0x4
	.type		.nv.reservedSmem.cap,@object
	.size		.nv.reservedSmem.cap,0x4
